//
// Generated by NVIDIA NVVM Compiler
//
// Compiler Build ID: CL-36424714
// Cuda compilation tools, release 13.0, V13.0.88
// Based on NVVM 20.0.0
//

.version 9.0
.target sm_100
.address_size 64

	// .globl	_Z16gpu_compute_lossxiPKxS0_PKfS2_S2_Pf

.visible .entry _Z16gpu_compute_lossxiPKxS0_PKfS2_S2_Pf(
	.param .u64 _Z16gpu_compute_lossxiPKxS0_PKfS2_S2_Pf_param_0,
	.param .u32 _Z16gpu_compute_lossxiPKxS0_PKfS2_S2_Pf_param_1,
	.param .u64 .ptr .align 1 _Z16gpu_compute_lossxiPKxS0_PKfS2_S2_Pf_param_2,
	.param .u64 .ptr .align 1 _Z16gpu_compute_lossxiPKxS0_PKfS2_S2_Pf_param_3,
	.param .u64 .ptr .align 1 _Z16gpu_compute_lossxiPKxS0_PKfS2_S2_Pf_param_4,
	.param .u64 .ptr .align 1 _Z16gpu_compute_lossxiPKxS0_PKfS2_S2_Pf_param_5,
	.param .u64 .ptr .align 1 _Z16gpu_compute_lossxiPKxS0_PKfS2_S2_Pf_param_6,
	.param .u64 .ptr .align 1 _Z16gpu_compute_lossxiPKxS0_PKfS2_S2_Pf_param_7
)
{
	.reg .pred 	%p<2>;
	.reg .b32 	%r<5>;
	.reg .b32 	%f<4>;
	.reg .b64 	%rd<10>;

	ld.param.u64 	%rd4, [_Z16gpu_compute_lossxiPKxS0_PKfS2_S2_Pf_param_0];
	ld.param.u64 	%rd2, [_Z16gpu_compute_lossxiPKxS0_PKfS2_S2_Pf_param_4];
	ld.param.u64 	%rd3, [_Z16gpu_compute_lossxiPKxS0_PKfS2_S2_Pf_param_7];
	mov.u32 	%r1, %ctaid.x;
	mov.u32 	%r2, %ntid.x;
	mov.u32 	%r3, %tid.x;
	mad.lo.s32 	%r4, %r1, %r2, %r3;
	cvt.u64.u32 	%rd1, %r4;
	setp.le.u64 	%p1, %rd4, %rd1;
	@%p1 bra 	$L__BB0_2;
	cvta.to.global.u64 	%rd5, %rd2;
	cvta.to.global.u64 	%rd6, %rd3;
	shl.b64 	%rd7, %rd1, 2;
	add.s64 	%rd8, %rd5, %rd7;
	ld.global.f32 	%f1, [%rd8];
	add.s64 	%rd9, %rd6, %rd7;
	ld.global.f32 	%f2, [%rd9];
	sub.f32 	%f3, %f1, %f2;
	st.global.f32 	[%rd9], %f3;
$L__BB0_2:
	ret;

}


// ===== COMPILED SASS (sm_100) =====

	.target	sm_100

	.elftype	@"ET_EXEC"


//--------------------- .note.nv.tkinfo           --------------------------
	.section	.note.nv.tkinfo,"",@"SHT_NOTE"
	.sectionflags	@"SHF_NOTE_NV_TKINFO"
	.tkinfo
        /*0018*/ 	.word	0x00000002
        /*0030*/ 	.string	""
        /*0030*/ 	.string	"ptxas"
        /*0030*/ 	.string	"Cuda compilation tools, release 13.0, V13.0.88"
        /*0030*/ 	.string	"Build cuda_13.0.r13.0/compiler.36424714_0"
        /*0030*/ 	.string	"-arch sm_100 -m 64 "



//--------------------- .note.nv.cuinfo           --------------------------
	.section	.note.nv.cuinfo,"",@"SHT_NOTE"
	.sectionflags	@"SHF_NOTE_NV_CUINFO"
        /*0018*/ 	.short	0x0002
        /*001a*/ 	.short	0x0064
        /*001c*/ 	.short	0x0082
	.zero		2


//--------------------- .nv.info                  --------------------------
	.section	.nv.info,"",@"SHT_CUDA_INFO"
	.align	4


	//----- nvinfo : EIATTR_REGCOUNT
	.align		4
        /*0000*/ 	.byte	0x04, 0x2f
        /*0002*/ 	.short	(.L_1 - .L_0)
	.align		4
.L_0:
        /*0004*/ 	.word	index@(_Z16gpu_compute_lossxiPKxS0_PKfS2_S2_Pf)
        /*0008*/ 	.word	0x0000000a


	//----- nvinfo : EIATTR_FRAME_SIZE
	.align		4
.L_1:
        /*000c*/ 	.byte	0x04, 0x11
        /*000e*/ 	.short	(.L_3 - .L_2)
	.align		4
.L_2:
        /*0010*/ 	.word	index@(_Z16gpu_compute_lossxiPKxS0_PKfS2_S2_Pf)
        /*0014*/ 	.word	0x00000000


	//----- nvinfo : EIATTR_MIN_STACK_SIZE
	.align		4
.L_3:
        /*0018*/ 	.byte	0x04, 0x12
        /*001a*/ 	.short	(.L_5 - .L_4)
	.align		4
.L_4:
        /*001c*/ 	.word	index@(_Z16gpu_compute_lossxiPKxS0_PKfS2_S2_Pf)
        /*0020*/ 	.word	0x00000000
.L_5:


//--------------------- .nv.compat                --------------------------
	.section	.nv.compat,"",@"SHT_CUDA_COMPAT_INFO"
	.align	4
        /*0000*/ 	.byte	0x02, 0x09, 0x00, 0x00, 0x02, 0x02, 0x01, 0x00, 0x02, 0x05, 0x05, 0x00, 0x03, 0x07, 0x01, 0x01
        /*0010*/ 	.byte	0x02, 0x03, 0x00, 0x00, 0x02, 0x06, 0x01, 0x00, 0x04, 0x0b, 0x08, 0x00, 0x09, 0x00, 0x00, 0x00
        /*0020*/ 	.byte	0x00, 0x00, 0x00, 0x00


//--------------------- .nv.info._Z16gpu_compute_lossxiPKxS0_PKfS2_S2_Pf --------------------------
	.section	.nv.info._Z16gpu_compute_lossxiPKxS0_PKfS2_S2_Pf,"",@"SHT_CUDA_INFO"
	.sectionflags	@""
	.align	4


	//----- nvinfo : EIATTR_CUDA_API_VERSION
	.align		4
        /*0000*/ 	.byte	0x04, 0x37
        /*0002*/ 	.short	(.L_7 - .L_6)
.L_6:
        /*0004*/ 	.word	0x00000082


	//----- nvinfo : EIATTR_KPARAM_INFO
	.align		4
.L_7:
        /*0008*/ 	.byte	0x04, 0x17
        /*000a*/ 	.short	(.L_9 - .L_8)
.L_8:
        /*000c*/ 	.word	0x00000000
        /*0010*/ 	.short	0x0007
        /*0012*/ 	.short	0x0038
        /*0014*/ 	.byte	0x00, 0xf5, 0x21, 0x00


	//----- nvinfo : EIATTR_KPARAM_INFO
	.align		4
.L_9:
        /*0018*/ 	.byte	0x04, 0x17
        /*001a*/ 	.short	(.L_11 - .L_10)
.L_10:
        /*001c*/ 	.word	0x00000000
        /*0020*/ 	.short	0x0006
        /*0022*/ 	.short	0x0030
        /*0024*/ 	.byte	0x00, 0xf5, 0x21, 0x00


	//----- nvinfo : EIATTR_KPARAM_INFO
	.align		4
.L_11:
        /*0028*/ 	.byte	0x04, 0x17
        /*002a*/ 	.short	(.L_13 - .L_12)
.L_12:
        /*002c*/ 	.word	0x00000000
        /*0030*/ 	.short	0x0005
        /*0032*/ 	.short	0x0028
        /*0034*/ 	.byte	0x00, 0xf5, 0x21, 0x00


	//----- nvinfo : EIATTR_KPARAM_INFO
	.align		4
.L_13:
        /*0038*/ 	.byte	0x04, 0x17
        /*003a*/ 	.short	(.L_15 - .L_14)
.L_14:
        /*003c*/ 	.word	0x00000000
        /*0040*/ 	.short	0x0004
        /*0042*/ 	.short	0x0020
        /*0044*/ 	.byte	0x00, 0xf5, 0x21, 0x00


	//----- nvinfo : EIATTR_KPARAM_INFO
	.align		4
.L_15:
        /*0048*/ 	.byte	0x04, 0x17
        /*004a*/ 	.short	(.L_17 - .L_16)
.L_16:
        /*004c*/ 	.word	0x00000000
        /*0050*/ 	.short	0x0003
        /*0052*/ 	.short	0x0018
        /*0054*/ 	.byte	0x00, 0xf5, 0x21, 0x00


	//----- nvinfo : EIATTR_KPARAM_INFO
	.align		4
.L_17:
        /*0058*/ 	.byte	0x04, 0x17
        /*005a*/ 	.short	(.L_19 - .L_18)
.L_18:
        /*005c*/ 	.word	0x00000000
        /*0060*/ 	.short	0x0002
        /*0062*/ 	.short	0x0010
        /*0064*/ 	.byte	0x00, 0xf5, 0x21, 0x00


	//----- nvinfo : EIATTR_KPARAM_INFO
	.align		4
.L_19:
        /*0068*/ 	.byte	0x04, 0x17
        /*006a*/ 	.short	(.L_21 - .L_20)
.L_20:
        /*006c*/ 	.word	0x00000000
        /*0070*/ 	.short	0x0001
        /*0072*/ 	.short	0x0008
        /*0074*/ 	.byte	0x00, 0xf0, 0x11, 0x00


	//----- nvinfo : EIATTR_KPARAM_INFO
	.align		4
.L_21:
        /*0078*/ 	.byte	0x04, 0x17
        /*007a*/ 	.short	(.L_23 - .L_22)
.L_22:
        /*007c*/ 	.word	0x00000000
        /*0080*/ 	.short	0x0000
        /*0082*/ 	.short	0x0000
        /*0084*/ 	.byte	0x00, 0xf0, 0x21, 0x00


	//----- nvinfo : EIATTR_SPARSE_MMA_MASK
	.align		4
.L_23:
        /*0088*/ 	.byte	0x03, 0x50
        /*008a*/ 	.short	0x0000


	//----- nvinfo : EIATTR_MAXREG_COUNT
	.align		4
        /*008c*/ 	.byte	0x03, 0x1b
        /*008e*/ 	.short	0x00ff


	//----- nvinfo : EIATTR_MERCURY_ISA_VERSION
	.align		4
        /*0090*/ 	.byte	0x03, 0x5f
        /*0092*/ 	.short	0x0101


	//----- nvinfo : EIATTR_VRC_CTA_INIT_COUNT
	.align		4
        /*0094*/ 	.byte	0x02, 0x4a
	.zero		1
	.zero		1


	//----- nvinfo : EIATTR_EXIT_INSTR_OFFSETS
	.align		4
        /*0098*/ 	.byte	0x04, 0x1c
        /*009a*/ 	.short	(.L_25 - .L_24)


	//   ....[0]....
.L_24:
        /*009c*/ 	.word	0x00000080


	//   ....[1]....
        /*00a0*/ 	.word	0x00000160


	//----- nvinfo : EIATTR_CBANK_PARAM_SIZE
	.align		4
.L_25:
        /*00a4*/ 	.byte	0x03, 0x19
        /*00a6*/ 	.short	0x0040


	//----- nvinfo : EIATTR_PARAM_CBANK
	.align		4
        /*00a8*/ 	.byte	0x04, 0x0a
        /*00aa*/ 	.short	(.L_27 - .L_26)
	.align		4
.L_26:
        /*00ac*/ 	.word	index@(.nv.constant0._Z16gpu_compute_lossxiPKxS0_PKfS2_S2_Pf)
        /*00b0*/ 	.short	0x0380
        /*00b2*/ 	.short	0x0040


	//----- nvinfo : EIATTR_SW_WAR
	.align		4
.L_27:
        /*00b4*/ 	.byte	0x04, 0x36
        /*00b6*/ 	.short	(.L_29 - .L_28)
.L_28:
        /*00b8*/ 	.word	0x00000008
.L_29:


//--------------------- .nv.callgraph             --------------------------
	.section	.nv.callgraph,"",@"SHT_CUDA_CALLGRAPH"
	.align	4
	.sectionentsize	8
	.align		4
        /*0000*/ 	.word	0x00000000
	.align		4
        /*0004*/ 	.word	0xffffffff
	.align		4
        /*0008*/ 	.word	0x00000000
	.align		4
        /*000c*/ 	.word	0xfffffffe
	.align		4
        /*0010*/ 	.word	0x00000000
	.align		4
        /*0014*/ 	.word	0xfffffffd
	.align		4
        /*0018*/ 	.word	0x00000000
	.align		4
        /*001c*/ 	.word	0xfffffffc


//--------------------- .text._Z16gpu_compute_lossxiPKxS0_PKfS2_S2_Pf --------------------------
	.section	.text._Z16gpu_compute_lossxiPKxS0_PKfS2_S2_Pf,"ax",@progbits
	.align	128
        .global         _Z16gpu_compute_lossxiPKxS0_PKfS2_S2_Pf
        .type           _Z16gpu_compute_lossxiPKxS0_PKfS2_S2_Pf,@function
        .size           _Z16gpu_compute_lossxiPKxS0_PKfS2_S2_Pf,(.L_x_1 - _Z16gpu_compute_lossxiPKxS0_PKfS2_S2_Pf)
        .other          _Z16gpu_compute_lossxiPKxS0_PKfS2_S2_Pf,@"STO_CUDA_ENTRY STV_DEFAULT"
_Z16gpu_compute_lossxiPKxS0_PKfS2_S2_Pf:
.text._Z16gpu_compute_lossxiPKxS0_PKfS2_S2_Pf:
[----:B------:R-:W-:Y:S01]  /*0000*/  LDC R1, c[0x0][0x37c] ;  /* 0x0000df00ff017b82 */ /* 0x000fe20000000800 */
[----:B------:R-:W0:Y:S07]  /*0010*/  S2R R3, SR_TID.X ;  /* 0x0000000000037919 */ /* 0x000e2e0000002100 */
[----:B------:R-:W0:Y:S01]  /*0020*/  S2UR UR4, SR_CTAID.X ;  /* 0x00000000000479c3 */ /* 0x000e220000002500 */
[----:B------:R-:W1:Y:S07]  /*0030*/  LDCU.64 UR6, c[0x0][0x380] ;  /* 0x00007000ff0677ac */ /* 0x000e6e0008000a00 */
[----:B------:R-:W0:Y:S02]  /*0040*/  LDC R0, c[0x0][0x360] ;  /* 0x0000d800ff007b82 */ /* 0x000e240000000800 */
[----:B0-----:R-:W-:-:S05]  /*0050*/  IMAD R0, R0, UR4, R3 ;  /* 0x0000000400007c24 */ /* 0x001fca000f8e0203 */
[----:B-1----:R-:W-:-:S04]  /*0060*/  ISETP.GE.U32.AND P0, PT, R0, UR6, PT ;  /* 0x0000000600007c0c */ /* 0x002fc8000bf06070 */
[----:B------:R-:W-:-:S13]  /*0070*/  ISETP.GE.U32.AND.EX P0, PT, RZ, UR7, PT, P0 ;  /* 0x00000007ff007c0c */ /* 0x000fda000bf06100 */
[----:B------:R-:W-:Y:S05]  /*0080*/  @P0 EXIT ;  /* 0x000000000000094d */ /* 0x000fea0003800000 */
[----:B------:R-:W0:Y:S01]  /*0090*/  LDCU.64 UR6, c[0x0][0x3a0] ;  /* 0x00007400ff0677ac */ /* 0x000e220008000a00 */
[----:B------:R-:W-:Y:S01]  /*00a0*/  IMAD.SHL.U32 R2, R0, 0x4, RZ ;  /* 0x0000000400027824 */ /* 0x000fe200078e00ff */
[----:B------:R-:W-:Y:S01]  /*00b0*/  SHF.R.U32.HI R0, RZ, 0x1e, R0 ;  /* 0x0000001eff007819 */ /* 0x000fe20000011600 */
[----:B------:R-:W1:Y:S01]  /*00c0*/  LDCU.64 UR8, c[0x0][0x3b8] ;  /* 0x00007700ff0877ac */ /* 0x000e620008000a00 */
[----:B------:R-:W2:Y:S02]  /*00d0*/  LDCU.64 UR4, c[0x0][0x358] ;  /* 0x00006b00ff0477ac */ /* 0x000ea40008000a00 */
[C---:B0-----:R-:W-:Y:S02]  /*00e0*/  IADD3 R4, P0, PT, R2.reuse, UR6, RZ ;  /* 0x0000000602047c10 */ /* 0x041fe4000ff1e0ff */
[----:B-1----:R-:W-:Y:S02]  /*00f0*/  IADD3 R2, P1, PT, R2, UR8, RZ ;  /* 0x0000000802027c10 */ /* 0x002fe4000ff3e0ff */
[----:B------:R-:W-:-:S02]  /*0100*/  IADD3.X R5, PT, PT, R0, UR7, RZ, P0, !PT ;  /* 0x0000000700057c10 */ /* 0x000fc400087fe4ff */
[----:B------:R-:W-:-:S03]  /*0110*/  IADD3.X R3, PT, PT, R0, UR9, RZ, P1, !PT ;  /* 0x0000000900037c10 */ /* 0x000fc60008ffe4ff */
[----:B--2---:R-:W2:Y:S04]  /*0120*/  LDG.E R4, desc[UR4][R4.64] ;  /* 0x0000000404047981 */ /* 0x004ea8000c1e1900 */
[----:B------:R-:W2:Y:S02]  /*0130*/  LDG.E R7, desc[UR4][R2.64] ;  /* 0x0000000402077981 */ /* 0x000ea4000c1e1900 */
[----:B--2---:R-:W-:-:S05]  /*0140*/  FADD R7, R4, -R7 ;  /* 0x8000000704077221 */ /* 0x004fca0000000000 */
[----:B------:R-:W-:Y:S01]  /*0150*/  STG.E desc[UR4][R2.64], R7 ;  /* 0x0000000702007986 */ /* 0x000fe2000c101904 */
[----:B------:R-:W-:Y:S05]  /*0160*/  EXIT ;  /* 0x000000000000794d */ /* 0x000fea0003800000 */
.L_x_0:
[----:B------:R-:W-:-:S00]  /*0170*/  BRA `(.L_x_0) ;  /* 0xfffffffc00fc7947 */ /* 0x000fc0000383ffff */
[----:B------:R-:W-:-:S00]  /*0180*/  NOP ;  /* 0x0000000000007918 */ /* 0x000fc00000000000 */
[----:B------:R-:W-:-:S00]  /*0190*/  NOP ;  /* 0x0000000000007918 */ /* 0x000fc00000000000 */
[----:B------:R-:W-:-:S00]  /*01a0*/  NOP ;  /* 0x0000000000007918 */ /* 0x000fc00000000000 */
[----:B------:R-:W-:-:S00]  /*01b0*/  NOP ;  /* 0x0000000000007918 */ /* 0x000fc00000000000 */
[----:B------:R-:W-:-:S00]  /*01c0*/  NOP ;  /* 0x0000000000007918 */ /* 0x000fc00000000000 */
[----:B------:R-:W-:-:S00]  /*01d0*/  NOP ;  /* 0x0000000000007918 */ /* 0x000fc00000000000 */
[----:B------:R-:W-:-:S00]  /*01e0*/  NOP ;  /* 0x0000000000007918 */ /* 0x000fc00000000000 */
[----:B------:R-:W-:-:S00]  /*01f0*/  NOP ;  /* 0x0000000000007918 */ /* 0x000fc00000000000 */
.L_x_1:


//--------------------- .nv.shared.reserved.0     --------------------------
	.section	.nv.shared.reserved.0,"aw",@nobits
	.weak		__nv_reservedSMEM_offset_0_alias
	.size		__nv_reservedSMEM_offset_0_alias, 0, 64
	.other		__nv_reservedSMEM_offset_0_alias,@"STO_CUDA_RESERVED_SHARED STV_DEFAULT"
__nv_reservedSMEM_offset_0_alias:
	.zero		0
	.zero		64


//--------------------- .nv.constant0._Z16gpu_compute_lossxiPKxS0_PKfS2_S2_Pf --------------------------
	.section	.nv.constant0._Z16gpu_compute_lossxiPKxS0_PKfS2_S2_Pf,"a",@progbits
	.sectionflags	@""
	.align	4
.nv.constant0._Z16gpu_compute_lossxiPKxS0_PKfS2_S2_Pf:
	.zero		960


//--------------------- SYMBOLS --------------------------

	.type		.nv.reservedSmem.offset0,@object
	.size		.nv.reservedSmem.offset0,0x4
